	.headerflags	@"EF_CUDA_TEXMODE_UNIFIED EF_CUDA_64BIT_ADDRESS EF_CUDA_ACCELERATORS EF_CUDA_SM90 EF_CUDA_VIRTUAL_SM(EF_CUDA_SM90)"
	.elftype	@"ET_EXEC"


//--------------------- .nv.info                  --------------------------
	.section	.nv.info,"",@"SHT_CUDA_INFO"
	.align	4


	//----- nvinfo : EIATTR_REGCOUNT
	.align		4
        /*0000*/ 	.byte	0x04, 0x2f
        /*0002*/ 	.short	(.L_2 - .L_1)
	.align		4
.L_1:
        /*0004*/ 	.word	index@(triton_per_fused__native_batch_norm_legit_28)
        /*0008*/ 	.word	0x0000001d


	//----- nvinfo : EIATTR_MIN_STACK_SIZE
	.align		4
.L_2:
        /*000c*/ 	.byte	0x04, 0x12
        /*000e*/ 	.short	(.L_4 - .L_3)
	.align		4
.L_3:
        /*0010*/ 	.word	index@(triton_per_fused__native_batch_norm_legit_28)
        /*0014*/ 	.word	0x00000000


	//----- nvinfo : EIATTR_FRAME_SIZE
	.align		4
.L_4:
        /*0018*/ 	.byte	0x04, 0x11
        /*001a*/ 	.short	(.L_6 - .L_5)
	.align		4
.L_5:
        /*001c*/ 	.word	index@(triton_per_fused__native_batch_norm_legit_28)
        /*0020*/ 	.word	0x00000000


	//----- nvinfo : EIATTR_MIN_STACK_SIZE
	.align		4
.L_6:
        /*0024*/ 	.byte	0x04, 0x12
        /*0026*/ 	.short	(.L_8 - .L_7)
	.align		4
.L_7:
        /*0028*/ 	.word	index@(triton_per_fused__native_batch_norm_legit_28)
        /*002c*/ 	.word	0x00000000
.L_8:


//--------------------- .nv.info.triton_per_fused__native_batch_norm_legit_28 --------------------------
	.section	.nv.info.triton_per_fused__native_batch_norm_legit_28,"",@"SHT_CUDA_INFO"
	.sectionflags	@""
	.align	4


	//----- nvinfo : EIATTR_CUDA_API_VERSION
	.align		4
        /*0000*/ 	.byte	0x04, 0x37
        /*0002*/ 	.short	(.L_10 - .L_9)
.L_9:
        /*0004*/ 	.word	0x0000007c


	//----- nvinfo : EIATTR_KPARAM_INFO
	.align		4
.L_10:
        /*0008*/ 	.byte	0x04, 0x17
        /*000a*/ 	.short	(.L_12 - .L_11)
.L_11:
        /*000c*/ 	.word	0x00000000
        /*0010*/ 	.short	0x0004
        /*0012*/ 	.short	0x001c
        /*0014*/ 	.byte	0x00, 0xf0, 0x11, 0x00


	//----- nvinfo : EIATTR_KPARAM_INFO
	.align		4
.L_12:
        /*0018*/ 	.byte	0x04, 0x17
        /*001a*/ 	.short	(.L_14 - .L_13)
.L_13:
        /*001c*/ 	.word	0x00000000
        /*0020*/ 	.short	0x0003
        /*0022*/ 	.short	0x0018
        /*0024*/ 	.byte	0x00, 0xf0, 0x11, 0x00


	//----- nvinfo : EIATTR_KPARAM_INFO
	.align		4
.L_14:
        /*0028*/ 	.byte	0x04, 0x17
        /*002a*/ 	.short	(.L_16 - .L_15)
.L_15:
        /*002c*/ 	.word	0x00000000
        /*0030*/ 	.short	0x0002
        /*0032*/ 	.short	0x0010
        /*0034*/ 	.byte	0x00, 0xf4, 0x21, 0x00


	//----- nvinfo : EIATTR_KPARAM_INFO
	.align		4
.L_16:
        /*0038*/ 	.byte	0x04, 0x17
        /*003a*/ 	.short	(.L_18 - .L_17)
.L_17:
        /*003c*/ 	.word	0x00000000
        /*0040*/ 	.short	0x0001
        /*0042*/ 	.short	0x0008
        /*0044*/ 	.byte	0x00, 0xf4, 0x21, 0x00


	//----- nvinfo : EIATTR_KPARAM_INFO
	.align		4
.L_18:
        /*0048*/ 	.byte	0x04, 0x17
        /*004a*/ 	.short	(.L_20 - .L_19)
.L_19:
        /*004c*/ 	.word	0x00000000
        /*0050*/ 	.short	0x0000
        /*0052*/ 	.short	0x0000
        /*0054*/ 	.byte	0x00, 0xf4, 0x21, 0x00


	//----- nvinfo : EIATTR_SPARSE_MMA_MASK
	.align		4
.L_20:
        /*0058*/ 	.byte	0x03, 0x50
        /*005a*/ 	.short	0x0000


	//----- nvinfo : EIATTR_MAXREG_COUNT
	.align		4
        /*005c*/ 	.byte	0x03, 0x1b
        /*005e*/ 	.short	0x00ff


	//----- nvinfo : EIATTR_COOP_GROUP_MASK_REGIDS
	.align		4
        /*0060*/ 	.byte	0x04, 0x29
        /*0062*/ 	.short	(.L_22 - .L_21)


	//   ....[0]....
.L_21:
        /*0064*/ 	.word	0xffffffff


	//   ....[1]....
        /*0068*/ 	.word	0xffffffff


	//   ....[2]....
        /*006c*/ 	.word	0xffffffff


	//   ....[3]....
        /*0070*/ 	.word	0xffffffff


	//   ....[4]....
        /*0074*/ 	.word	0xffffffff


	//   ....[5]....
        /*0078*/ 	.word	0xffffffff


	//   ....[6]....
        /*007c*/ 	.word	0xffffffff


	//   ....[7]....
        /*0080*/ 	.word	0xffffffff


	//   ....[8]....
        /*0084*/ 	.word	0xffffffff


	//   ....[9]....
        /*0088*/ 	.word	0xffffffff


	//   ....[10]....
        /*008c*/ 	.word	0xffffffff


	//   ....[11]....
        /*0090*/ 	.word	0xffffffff


	//   ....[12]....
        /*0094*/ 	.word	0xffffffff


	//   ....[13]....
        /*0098*/ 	.word	0xffffffff


	//   ....[14]....
        /*009c*/ 	.word	0xffffffff


	//   ....[15]....
        /*00a0*/ 	.word	0xffffffff


	//   ....[16]....
        /*00a4*/ 	.word	0xffffffff


	//   ....[17]....
        /*00a8*/ 	.word	0xffffffff


	//   ....[18]....
        /*00ac*/ 	.word	0xffffffff


	//   ....[19]....
        /*00b0*/ 	.word	0xffffffff


	//   ....[20]....
        /*00b4*/ 	.word	0xffffffff


	//   ....[21]....
        /*00b8*/ 	.word	0xffffffff


	//   ....[22]....
        /*00bc*/ 	.word	0xffffffff


	//   ....[23]....
        /*00c0*/ 	.word	0xffffffff


	//   ....[24]....
        /*00c4*/ 	.word	0xffffffff


	//   ....[25]....
        /*00c8*/ 	.word	0xffffffff


	//   ....[26]....
        /*00cc*/ 	.word	0xffffffff


	//   ....[27]....
        /*00d0*/ 	.word	0xffffffff


	//   ....[28]....
        /*00d4*/ 	.word	0xffffffff


	//   ....[29]....
        /*00d8*/ 	.word	0xffffffff


	//   ....[30]....
        /*00dc*/ 	.word	0xffffffff


	//   ....[31]....
        /*00e0*/ 	.word	0xffffffff


	//   ....[32]....
        /*00e4*/ 	.word	0xffffffff


	//   ....[33]....
        /*00e8*/ 	.word	0xffffffff


	//   ....[34]....
        /*00ec*/ 	.word	0xffffffff


	//   ....[35]....
        /*00f0*/ 	.word	0xffffffff


	//----- nvinfo : EIATTR_COOP_GROUP_INSTR_OFFSETS
	.align		4
.L_22:
        /*00f4*/ 	.byte	0x04, 0x28
        /*00f6*/ 	.short	(.L_24 - .L_23)


	//   ....[0]....
.L_23:
        /*00f8*/ 	.word	0x00000230


	//   ....[1]....
        /*00fc*/ 	.word	0x00000250


	//   ....[2]....
        /*0100*/ 	.word	0x00000260


	//   ....[3]....
        /*0104*/ 	.word	0x00000270


	//   ....[4]....
        /*0108*/ 	.word	0x000002a0


	//   ....[5]....
        /*010c*/ 	.word	0x000002c0


	//   ....[6]....
        /*0110*/ 	.word	0x000002e0


	//   ....[7]....
        /*0114*/ 	.word	0x000002f0


	//   ....[8]....
        /*0118*/ 	.word	0x00000320


	//   ....[9]....
        /*011c*/ 	.word	0x00000340


	//   ....[10]....
        /*0120*/ 	.word	0x00000360


	//   ....[11]....
        /*0124*/ 	.word	0x00000370


	//   ....[12]....
        /*0128*/ 	.word	0x000003e0


	//   ....[13]....
        /*012c*/ 	.word	0x00000410


	//   ....[14]....
        /*0130*/ 	.word	0x00000440


	//   ....[15]....
        /*0134*/ 	.word	0x00000460


	//   ....[16]....
        /*0138*/ 	.word	0x00000510


	//   ....[17]....
        /*013c*/ 	.word	0x00000530


	//   ....[18]....
        /*0140*/ 	.word	0x00000640


	//   ....[19]....
        /*0144*/ 	.word	0x00000660


	//   ....[20]....
        /*0148*/ 	.word	0x00000690


	//   ....[21]....
        /*014c*/ 	.word	0x000006a0


	//   ....[22]....
        /*0150*/ 	.word	0x000006d0


	//   ....[23]....
        /*0154*/ 	.word	0x000006f0


	//   ....[24]....
        /*0158*/ 	.word	0x00000710


	//   ....[25]....
        /*015c*/ 	.word	0x00000720


	//   ....[26]....
        /*0160*/ 	.word	0x00000740


	//   ....[27]....
        /*0164*/ 	.word	0x00000780


	//   ....[28]....
        /*0168*/ 	.word	0x000007a0


	//   ....[29]....
        /*016c*/ 	.word	0x000007e0


	//   ....[30]....
        /*0170*/ 	.word	0x00000800


	//   ....[31]....
        /*0174*/ 	.word	0x00000830


	//   ....[32]....
        /*0178*/ 	.word	0x00000890


	//   ....[33]....
        /*017c*/ 	.word	0x000008a0


	//   ....[34]....
        /*0180*/ 	.word	0x00000990


	//   ....[35]....
        /*0184*/ 	.word	0x000009c0


	//----- nvinfo : EIATTR_EXIT_INSTR_OFFSETS
	.align		4
.L_24:
        /*0188*/ 	.byte	0x04, 0x1c
        /*018a*/ 	.short	(.L_26 - .L_25)


	//   ....[0]....
.L_25:
        /*018c*/ 	.word	0x00000b20


	//   ....[1]....
        /*0190*/ 	.word	0x00000b50


	//----- nvinfo : EIATTR_REQNTID
	.align		4
.L_26:
        /*0194*/ 	.byte	0x04, 0x10
        /*0196*/ 	.short	(.L_28 - .L_27)
.L_27:
        /*0198*/ 	.word	0x00000080
        /*019c*/ 	.word	0x00000001
        /*01a0*/ 	.word	0x00000001


	//----- nvinfo : EIATTR_CBANK_PARAM_SIZE
	.align		4
.L_28:
        /*01a4*/ 	.byte	0x03, 0x19
        /*01a6*/ 	.short	0x0020


	//----- nvinfo : EIATTR_PARAM_CBANK
	.align		4
        /*01a8*/ 	.byte	0x04, 0x0a
        /*01aa*/ 	.short	(.L_30 - .L_29)
	.align		4
.L_29:
        /*01ac*/ 	.word	index@(.nv.constant0.triton_per_fused__native_batch_norm_legit_28)
        /*01b0*/ 	.short	0x0210
        /*01b2*/ 	.short	0x0020


	//----- nvinfo : EIATTR_SW_WAR
	.align		4
.L_30:
        /*01b4*/ 	.byte	0x04, 0x36
        /*01b6*/ 	.short	(.L_32 - .L_31)
.L_31:
        /*01b8*/ 	.word	0x00000008
.L_32:


//--------------------- .nv.callgraph             --------------------------
	.section	.nv.callgraph,"",@"SHT_CUDA_CALLGRAPH"
	.align	4
	.sectionentsize	8
	.align		4
        /*0000*/ 	.word	0x00000000
	.align		4
        /*0004*/ 	.word	0xffffffff
	.align		4
        /*0008*/ 	.word	0x00000000
	.align		4
        /*000c*/ 	.word	0xfffffffe
	.align		4
        /*0010*/ 	.word	0x00000000
	.align		4
        /*0014*/ 	.word	0xfffffffd
	.align		4
        /*0018*/ 	.word	0x00000000
	.align		4
        /*001c*/ 	.word	0xfffffffc


//--------------------- .nv.constant4             --------------------------
	.section	.nv.constant4,"a",@progbits
	.align	8
	.align		8
.nv.constant4:
        /*0000*/ 	.dword	_$_str


//--------------------- .text.triton_per_fused__native_batch_norm_legit_28 --------------------------
	.section	.text.triton_per_fused__native_batch_norm_legit_28,"ax",@progbits
	.sectionflags	@"SHF_BARRIERS=1"
	.align	128
        .global         triton_per_fused__native_batch_norm_legit_28
        .type           triton_per_fused__native_batch_norm_legit_28,@function
        .size           triton_per_fused__native_batch_norm_legit_28,(.L_x_1 - triton_per_fused__native_batch_norm_legit_28)
        .other          triton_per_fused__native_batch_norm_legit_28,@"STO_CUDA_ENTRY STV_DEFAULT"
triton_per_fused__native_batch_norm_legit_28:
.text.triton_per_fused__native_batch_norm_legit_28:
[----:B------:R-:W0:Y:S02]  /*0000*/  LDC R1, c[0x0][0x28] ;  /* 0x00000a00ff017b82 */ /* 0x000e240000000800 */
[----:B------:R-:W1:Y:S01]  /*0010*/  S2R R0, SR_CTAID.X ;  /* 0x0000000000007919 */ /* 0x000e620000002500 */
[----:B------:R-:W2:Y:S01]  /*0020*/  LDC.64 R6, c[0x0][0x218] ;  /* 0x00008600ff067b82 */ /* 0x000ea20000000a00 */
[----:B------:R-:W-:Y:S01]  /*0030*/  ULDC.64 UR6, c[0x0][0x208] ;  /* 0x0000820000067ab9 */ /* 0x000fe20000000a00 */
[----:B------:R-:W3:Y:S01]  /*0040*/  S2R R3, SR_TID.X ;  /* 0x0000000000037919 */ /* 0x000ee20000002100 */
[----:B-1----:R-:W-:Y:S02]  /*0050*/  SHF.L.U32 R0, R0, 0x3, RZ ;  /* 0x0000000300007819 */ /* 0x002fe400000006ff */
[C---:B---3--:R-:W-:Y:S02]  /*0060*/  SHF.L.U32 R9, R3.reuse, 0x2, RZ ;  /* 0x0000000203097819 */ /* 0x048fe400000006ff */
[----:B------:R-:W-:Y:S02]  /*0070*/  SHF.L.U32 R5, R3, 0x6, RZ ;  /* 0x0000000603057819 */ /* 0x000fe400000006ff */
[----:B------:R-:W-:-:S02]  /*0080*/  LOP3.LUT R4, R0, 0x4, R9, 0xf8, !PT ;  /* 0x0000000400047812 */ /* 0x000fc400078ef809 */
[----:B------:R-:W-:Y:S02]  /*0090*/  LOP3.LUT R5, R5, 0x1f80, RZ, 0xc0, !PT ;  /* 0x00001f8005057812 */ /* 0x000fe400078ec0ff */
[----:B------:R-:W-:Y:S02]  /*00a0*/  SHF.R.S32.HI R11, RZ, 0x1f, R4 ;  /* 0x0000001fff0b7819 */ /* 0x000fe40000011404 */
[----:B------:R-:W-:Y:S02]  /*00b0*/  ISETP.GE.AND P1, PT, R4, 0x200, PT ;  /* 0x000002000400780c */ /* 0x000fe40003f26270 */
[----:B------:R-:W-:-:S04]  /*00c0*/  LEA.HI R11, R11, R4, RZ, 0x7 ;  /* 0x000000040b0b7211 */ /* 0x000fc800078f38ff */
[C---:B------:R-:W-:Y:S02]  /*00d0*/  LOP3.LUT R10, R11.reuse, 0xffffff80, RZ, 0xc0, !PT ;  /* 0xffffff800b0a7812 */ /* 0x040fe400078ec0ff */
[----:B------:R-:W-:Y:S02]  /*00e0*/  SHF.L.U32 R11, R11, 0x6, RZ ;  /* 0x000000060b0b7819 */ /* 0x000fe400000006ff */
[----:B------:R-:W-:Y:S02]  /*00f0*/  IADD3 R10, R5, R4, -R10 ;  /* 0x00000004050a7210 */ /* 0x000fe40007ffe80a */
[----:B------:R-:W-:Y:S02]  /*0100*/  CS2R R4, SRZ ;  /* 0x0000000000047805 */ /* 0x000fe4000001ff00 */
[----:B------:R-:W-:-:S04]  /*0110*/  LOP3.LUT R11, R11, 0xffffe000, RZ, 0xc0, !PT ;  /* 0xffffe0000b0b7812 */ /* 0x000fc800078ec0ff */
[----:B------:R-:W-:-:S05]  /*0120*/  IADD3 R11, R11, R10, RZ ;  /* 0x0000000a0b0b7210 */ /* 0x000fca0007ffe0ff */
[----:B--2---:R-:W-:Y:S01]  /*0130*/  IMAD.WIDE R16, R11, 0x4, R6 ;  /* 0x000000040b107825 */ /* 0x004fe200078e0206 */
[----:B------:R-:W-:-:S06]  /*0140*/  CS2R R6, SRZ ;  /* 0x0000000000067805 */ /* 0x000fcc000001ff00 */
[----:B------:R-:W2:Y:S01]  /*0150*/  @!P1 LDG.E.128 R4, desc[UR6][R16.64] ;  /* 0x0000000610049981 */ /* 0x000ea2000c1e1d00 */
[----:B------:R-:W1:Y:S01]  /*0160*/  S2UR UR5, SR_CgaCtaId ;  /* 0x00000000000579c3 */ /* 0x000e620000008800 */
[----:B------:R-:W-:Y:S01]  /*0170*/  UMOV UR4, 0x400 ;  /* 0x0000040000047882 */ /* 0x000fe20000000000 */
[C---:B------:R-:W-:Y:S02]  /*0180*/  ISETP.GE.AND P2, PT, R3.reuse, 0x20, PT ;  /* 0x000000200300780c */ /* 0x040fe40003f46270 */
[----:B------:R-:W-:-:S04]  /*0190*/  LOP3.LUT P0, RZ, R3, 0x3, RZ, 0xc0, !PT ;  /* 0x0000000303ff7812 */ /* 0x000fc8000780c0ff */
[----:B------:R-:W-:Y:S01]  /*01a0*/  ISETP.LT.AND P0, PT, R3, 0x20, !P0 ;  /* 0x000000200300780c */ /* 0x000fe20004701270 */
[----:B-1----:R-:W-:Y:S01]  /*01b0*/  UPRMT UR4, UR5, 0x654, UR4 ;  /* 0x0000065405047896 */ /* 0x002fe20008000004 */
[----:B--2---:R-:W-:Y:S02]  /*01c0*/  SEL R11, R4, RZ, !P1 ;  /* 0x000000ff040b7207 */ /* 0x004fe40004800000 */
[----:B------:R-:W-:Y:S02]  /*01d0*/  SEL R10, R5, RZ, !P1 ;  /* 0x000000ff050a7207 */ /* 0x000fe40004800000 */
[----:B------:R-:W-:Y:S02]  /*01e0*/  SEL R13, R6, RZ, !P1 ;  /* 0x000000ff060d7207 */ /* 0x000fe40004800000 */
[----:B------:R-:W-:Y:S02]  /*01f0*/  SEL R14, R7, RZ, !P1 ;  /* 0x000000ff070e7207 */ /* 0x000fe40004800000 */
[----:B------:R-:W-:-:S02]  /*0200*/  FSEL R4, R11, RZ, !P1 ;  /* 0x000000ff0b047208 */ /* 0x000fc40004800000 */
[----:B------:R-:W-:Y:S02]  /*0210*/  FSEL R5, R10, RZ, !P1 ;  /* 0x000000ff0a057208 */ /* 0x000fe40004800000 */
[----:B------:R-:W-:Y:S01]  /*0220*/  FSEL R6, R13, RZ, !P1 ;  /* 0x000000ff0d067208 */ /* 0x000fe20004800000 */
[----:B------:R-:W1:Y:S01]  /*0230*/  SHFL.BFLY PT, R15, R4, 0x10, 0x1f ;  /* 0x0e001f00040f7f89 */ /* 0x000e6200000e0000 */
[----:B------:R-:W-:-:S03]  /*0240*/  FSEL R7, R14, RZ, !P1 ;  /* 0x000000ff0e077208 */ /* 0x000fc60004800000 */
[----:B------:R-:W2:Y:S04]  /*0250*/  SHFL.BFLY PT, R12, R5, 0x10, 0x1f ;  /* 0x0e001f00050c7f89 */ /* 0x000ea800000e0000 */
[----:B------:R-:W3:Y:S04]  /*0260*/  SHFL.BFLY PT, R17, R6, 0x10, 0x1f ;  /* 0x0e001f0006117f89 */ /* 0x000ee800000e0000 */
[----:B------:R-:W4:Y:S01]  /*0270*/  SHFL.BFLY PT, R20, R7, 0x10, 0x1f ;  /* 0x0e001f0007147f89 */ /* 0x000f2200000e0000 */
[----:B-1----:R-:W-:Y:S01]  /*0280*/  FADD R15, R4, R15 ;  /* 0x0000000f040f7221 */ /* 0x002fe20000000000 */
[----:B--2---:R-:W-:-:S04]  /*0290*/  FADD R16, R5, R12 ;  /* 0x0000000c05107221 */ /* 0x004fc80000000000 */
[----:B------:R-:W1:Y:S01]  /*02a0*/  SHFL.BFLY PT, R12, R15, 0x8, 0x1f ;  /* 0x0d001f000f0c7f89 */ /* 0x000e6200000e0000 */
[----:B---3--:R-:W-:-:S03]  /*02b0*/  FADD R18, R6, R17 ;  /* 0x0000001106127221 */ /* 0x008fc60000000000 */
[----:B------:R-:W2:Y:S01]  /*02c0*/  SHFL.BFLY PT, R17, R16, 0x8, 0x1f ;  /* 0x0d001f0010117f89 */ /* 0x000ea200000e0000 */
[----:B----4-:R-:W-:-:S03]  /*02d0*/  FADD R20, R7, R20 ;  /* 0x0000001407147221 */ /* 0x010fc60000000000 */
        /* <DEDUP_REMOVED lines=11> */
[----:B------:R-:W-:Y:S01]  /*0390*/  SHF.R.U32.HI R12, RZ, 0x3, R3 ;  /* 0x00000003ff0c7819 */ /* 0x000fe20000011603 */
[----:B--2---:R-:W-:Y:S01]  /*03a0*/  FADD R7, R17, R4 ;  /* 0x0000000411077221 */ /* 0x004fe20000000000 */
[----:B------:R-:W-:Y:S02]  /*03b0*/  LOP3.LUT R4, R3, 0x1f, RZ, 0xc0, !PT ;  /* 0x0000001f03047812 */ /* 0x000fe400078ec0ff */
[----:B------:R-:W-:Y:S01]  /*03c0*/  LOP3.LUT R17, R9, 0x4, RZ, 0xc0, !PT ;  /* 0x0000000409117812 */ /* 0x000fe200078ec0ff */
[----:B---3--:R-:W-:Y:S01]  /*03d0*/  FADD R20, R19, R6 ;  /* 0x0000000613147221 */ /* 0x008fe20000000000 */
[----:B------:R-:W1:Y:S01]  /*03e0*/  SHFL.BFLY PT, R18, R7, 0x2, 0x1f ;  /* 0x0c401f0007127f89 */ /* 0x000e6200000e0000 */
[----:B------:R-:W-:Y:S01]  /*03f0*/  ISETP.GE.U32.AND P3, PT, R4, 0x2, PT ;  /* 0x000000020400780c */ /* 0x000fe20003f66070 */
[----:B----4-:R-:W-:-:S02]  /*0400*/  FADD R23, R22, R15 ;  /* 0x0000000f16177221 */ /* 0x010fc40000000000 */
[----:B------:R-:W2:Y:S01]  /*0410*/  SHFL.BFLY PT, R6, R5, 0x2, 0x1f ;  /* 0x0c401f0005067f89 */ /* 0x000ea200000e0000 */
[----:B------:R-:W-:Y:S02]  /*0420*/  LOP3.LUT R12, R12, 0xc, RZ, 0xc0, !PT ;  /* 0x0000000c0c0c7812 */ /* 0x000fe400078ec0ff */
[----:B------:R-:W-:Y:S01]  /*0430*/  SHF.L.U32 R15, R17, 0x4, RZ ;  /* 0x00000004110f7819 */ /* 0x000fe200000006ff */
[----:B------:R-:W3:Y:S03]  /*0440*/  SHFL.BFLY PT, R21, R20, 0x2, 0x1f ;  /* 0x0c401f0014157f89 */ /* 0x000ee600000e0000 */
[----:B------:R-:W-:Y:S01]  /*0450*/  LOP3.LUT R16, R15, R12, RZ, 0xfc, !PT ;  /* 0x0000000c0f107212 */ /* 0x000fe200078efcff */
[----:B------:R-:W4:Y:S01]  /*0460*/  SHFL.BFLY PT, R24, R23, 0x2, 0x1f ;  /* 0x0c401f0017187f89 */ /* 0x000f2200000e0000 */
[----:B-1----:R-:W-:Y:S01]  /*0470*/  FADD R7, R7, R18 ;  /* 0x0000001207077221 */ /* 0x002fe20000000000 */
[----:B--2---:R-:W-:-:S04]  /*0480*/  FADD R19, R5, R6 ;  /* 0x0000000605137221 */ /* 0x004fc80000000000 */
[----:B------:R-:W-:Y:S01]  /*0490*/  @!P3 STS [R16+UR4+0x10], R7 ;  /* 0x000010071000b988 */ /* 0x000fe20008000804 */
[----:B---3--:R-:W-:-:S03]  /*04a0*/  FADD R21, R20, R21 ;  /* 0x0000001514157221 */ /* 0x008fc60000000000 */
[----:B------:R-:W-:Y:S01]  /*04b0*/  @!P3 STS [R16+UR4], R19 ;  /* 0x000000131000b988 */ /* 0x000fe20008000804 */
[----:B----4-:R-:W-:-:S03]  /*04c0*/  FADD R23, R23, R24 ;  /* 0x0000001817177221 */ /* 0x010fc60000000000 */
[----:B------:R-:W-:Y:S04]  /*04d0*/  @!P3 STS [R16+UR4+0x20], R21 ;  /* 0x000020151000b988 */ /* 0x000fe80008000804 */
[----:B------:R-:W-:Y:S01]  /*04e0*/  @!P3 STS [R16+UR4+0x30], R23 ;  /* 0x000030171000b988 */ /* 0x000fe20008000804 */
[----:B------:R-:W-:Y:S06]  /*04f0*/  BAR.SYNC.DEFER_BLOCKING 0x0 ;  /* 0x0000000000007b1d */ /* 0x000fec0000010000 */
[----:B------:R-:W1:Y:S04]  /*0500*/  @!P2 LDS R8, [R9+UR4] ;  /* 0x000000040908a984 */ /* 0x000e680008000800 */
[----:B-1----:R-:W1:Y:S02]  /*0510*/  SHFL.BFLY PT, R5, R8, 0x2, 0x1f ;  /* 0x0c401f0008057f89 */ /* 0x002e6400000e0000 */
[----:B-1----:R-:W-:-:S05]  /*0520*/  FADD R18, R8, R5 ;  /* 0x0000000508127221 */ /* 0x002fca0000000000 */
[----:B------:R-:W1:Y:S02]  /*0530*/  SHFL.BFLY PT, R5, R18, 0x1, 0x1f ;  /* 0x0c201f0012057f89 */ /* 0x000e6400000e0000 */
[----:B-1----:R-:W-:-:S05]  /*0540*/  FADD R20, R18, R5 ;  /* 0x0000000512147221 */ /* 0x002fca0000000000 */
[----:B------:R-:W-:Y:S01]  /*0550*/  @P0 STS [R9+UR4], R20 ;  /* 0x0000001409000988 */ /* 0x000fe20008000804 */
[----:B------:R-:W-:Y:S06]  /*0560*/  BAR.SYNC.DEFER_BLOCKING 0x0 ;  /* 0x0000000000007b1d */ /* 0x000fec0000010000 */
[----:B------:R-:W1:Y:S04]  /*0570*/  LDS R5, [R15+UR4+0x10] ;  /* 0x000010040f057984 */ /* 0x000e680008000800 */
[----:B------:R-:W2:Y:S04]  /*0580*/  LDS R7, [R15+UR4+0x30] ;  /* 0x000030040f077984 */ /* 0x000ea80008000800 */
[----:B------:R-:W3:Y:S04]  /*0590*/  LDS R4, [R15+UR4] ;  /* 0x000000040f047984 */ /* 0x000ee80008000800 */
[----:B------:R-:W4:Y:S01]  /*05a0*/  LDS R6, [R15+UR4+0x20] ;  /* 0x000020040f067984 */ /* 0x000f220008000800 */
[----:B-1----:R-:W-:Y:S01]  /*05b0*/  FFMA R10, R5, -0.015625, R10 ;  /* 0xbc800000050a7823 */ /* 0x002fe2000000000a */
[----:B--2---:R-:W-:-:S03]  /*05c0*/  FFMA R14, R7, -0.015625, R14 ;  /* 0xbc800000070e7823 */ /* 0x004fc6000000000e */
[----:B------:R-:W-:Y:S01]  /*05d0*/  FMUL R10, R10, R10 ;  /* 0x0000000a0a0a7220 */ /* 0x000fe20000400000 */
[----:B------:R-:W-:Y:S01]  /*05e0*/  FMUL R14, R14, R14 ;  /* 0x0000000e0e0e7220 */ /* 0x000fe20000400000 */
[----:B---3--:R-:W-:-:S03]  /*05f0*/  FFMA R11, R4, -0.015625, R11 ;  /* 0xbc800000040b7823 */ /* 0x008fc6000000000b */
[----:B------:R-:W-:Y:S01]  /*0600*/  FSEL R10, R10, RZ, !P1 ;  /* 0x000000ff0a0a7208 */ /* 0x000fe20004800000 */
[----:B----4-:R-:W-:Y:S01]  /*0610*/  FFMA R13, R6, -0.015625, R13 ;  /* 0xbc800000060d7823 */ /* 0x010fe2000000000d */
[----:B------:R-:W-:Y:S01]  /*0620*/  FSEL R14, R14, RZ, !P1 ;  /* 0x000000ff0e0e7208 */ /* 0x000fe20004800000 */
[----:B------:R-:W-:Y:S02]  /*0630*/  FMUL R11, R11, R11 ;  /* 0x0000000b0b0b7220 */ /* 0x000fe40000400000 */
[----:B------:R-:W1:Y:S01]  /*0640*/  SHFL.BFLY PT, R19, R10, 0x10, 0x1f ;  /* 0x0e001f000a137f89 */ /* 0x000e6200000e0000 */
[----:B------:R-:W-:-:S03]  /*0650*/  FMUL R13, R13, R13 ;  /* 0x0000000d0d0d7220 */ /* 0x000fc60000400000 */
[----:B------:R-:W2:Y:S01]  /*0660*/  SHFL.BFLY PT, R21, R14, 0x10, 0x1f ;  /* 0x0e001f000e157f89 */ /* 0x000ea200000e0000 */
[----:B------:R-:W-:Y:S02]  /*0670*/  FSEL R11, R11, RZ, !P1 ;  /* 0x000000ff0b0b7208 */ /* 0x000fe40004800000 */
[----:B------:R-:W-:-:S03]  /*0680*/  FSEL R13, R13, RZ, !P1 ;  /* 0x000000ff0d0d7208 */ /* 0x000fc60004800000 */
        /* <DEDUP_REMOVED lines=10> */
[----:B-1----:R-:W-:-:S05]  /*0730*/  FADD R21, R18, R21 ;  /* 0x0000001512157221 */ /* 0x002fca0000000000 */
[----:B------:R-:W1:Y:S01]  /*0740*/  SHFL.BFLY PT, R14, R21, 0x4, 0x1f ;  /* 0x0c801f00150e7f89 */ /* 0x000e6200000e0000 */
[----:B--2---:R-:W-:Y:S01]  /*0750*/  FADD R26, R24, R11 ;  /* 0x0000000b181a7221 */ /* 0x004fe20000000000 */
[----:B---3--:R-:W-:Y:S01]  /*0760*/  FADD R19, R8, R19 ;  /* 0x0000001308137221 */ /* 0x008fe20000000000 */
[----:B------:R-:W-:-:S03]  /*0770*/  IADD3 R8, R15, UR4, RZ ;  /* 0x000000040f087c10 */ /* 0x000fc6000fffe0ff */
[----:B------:R-:W2:Y:S01]  /*0780*/  SHFL.BFLY PT, R11, R26, 0x4, 0x1f ;  /* 0x0c801f001a0b7f89 */ /* 0x000ea200000e0000 */
[----:B----4-:R-:W-:-:S03]  /*0790*/  FADD R23, R20, R23 ;  /* 0x0000001714177221 */ /* 0x010fc60000000000 */
[----:B------:R-:W3:Y:S01]  /*07a0*/  SHFL.BFLY PT, R10, R19, 0x4, 0x1f ;  /* 0x0c801f00130a7f89 */ /* 0x000ee200000e0000 */
[----:B------:R-:W-:Y:S01]  /*07b0*/  IMAD R17, R17, -0xc, R8 ;  /* 0xfffffff411117824 */ /* 0x000fe200078e0208 */
[----:B------:R-:W-:Y:S01]  /*07c0*/  LOP3.LUT R8, R3, 0x7, RZ, 0xc0, !PT ;  /* 0x0000000703087812 */ /* 0x000fe200078ec0ff */
[----:B------:R-:W-:Y:S06]  /*07d0*/  BAR.SYNC.DEFER_BLOCKING 0x0 ;  /* 0x0000000000007b1d */ /* 0x000fec0000010000 */
[----:B------:R-:W4:Y:S01]  /*07e0*/  SHFL.BFLY PT, R22, R23, 0x4, 0x1f ;  /* 0x0c801f0017167f89 */ /* 0x000f2200000e0000 */
[----:B-1----:R-:W-:-:S05]  /*07f0*/  FADD R14, R21, R14 ;  /* 0x0000000e150e7221 */ /* 0x002fca0000000000 */
[----:B------:R-:W1:Y:S01]  /*0800*/  SHFL.BFLY PT, R13, R14, 0x2, 0x1f ;  /* 0x0c401f000e0d7f89 */ /* 0x000e6200000e0000 */
[----:B--2---:R-:W-:Y:S01]  /*0810*/  FADD R18, R26, R11 ;  /* 0x0000000b1a127221 */ /* 0x004fe20000000000 */
[----:B---3--:R-:W-:-:S04]  /*0820*/  FADD R10, R19, R10 ;  /* 0x0000000a130a7221 */ /* 0x008fc80000000000 */
[----:B------:R-:W2:Y:S04]  /*0830*/  SHFL.BFLY PT, R19, R18, 0x2, 0x1f ;  /* 0x0c401f0012137f89 */ /* 0x000ea800000e0000 */
[----:B------:R-:W-:Y:S01]  /*0840*/  STS.128 [R17], R4 ;  /* 0x0000000411007388 */ /* 0x000fe20000000c00 */
[----:B------:R-:W-:Y:S01]  /*0850*/  BAR.SYNC.DEFER_BLOCKING 0x0 ;  /* 0x0000000000007b1d */ /* 0x000fe20000010000 */
[----:B----4-:R-:W-:Y:S01]  /*0860*/  FADD R22, R23, R22 ;  /* 0x0000001617167221 */ /* 0x010fe20000000000 */
[----:B-1----:R-:W-:Y:S01]  /*0870*/  FADD R21, R14, R13 ;  /* 0x0000000d0e157221 */ /* 0x002fe20000000000 */
[----:B------:R-:W-:-:S03]  /*0880*/  LEA R13, R8, UR4, 0x2 ;  /* 0x00000004080d7c11 */ /* 0x000fc6000f8e10ff */
[----:B------:R-:W1:Y:S04]  /*0890*/  SHFL.BFLY PT, R11, R10, 0x2, 0x1f ;  /* 0x0c401f000a0b7f89 */ /* 0x000e6800000e0000 */
[----:B------:R-:W3:Y:S01]  /*08a0*/  SHFL.BFLY PT, R25, R22, 0x2, 0x1f ;  /* 0x0c401f0016197f89 */ /* 0x000ee200000e0000 */
[----:B--2---:R-:W-:-:S03]  /*08b0*/  FADD R19, R18, R19 ;  /* 0x0000001312137221 */ /* 0x004fc60000000000 */
[----:B------:R-:W-:Y:S01]  /*08c0*/  LDS R8, [R13] ;  /* 0x000000000d087984 */ /* 0x000fe20000000800 */
[----:B------:R-:W-:Y:S01]  /*08d0*/  BAR.SYNC.DEFER_BLOCKING 0x0 ;  /* 0x0000000000007b1d */ /* 0x000fe20000010000 */
[----:B-1----:R-:W-:Y:S01]  /*08e0*/  FADD R11, R10, R11 ;  /* 0x0000000b0a0b7221 */ /* 0x002fe20000000000 */
[----:B---3--:R-:W-:-:S04]  /*08f0*/  FADD R25, R22, R25 ;  /* 0x0000001916197221 */ /* 0x008fc80000000000 */
[----:B------:R-:W-:Y:S04]  /*0900*/  @!P3 STS [R16+UR4], R11 ;  /* 0x0000000b1000b988 */ /* 0x000fe80008000804 */
[----:B------:R1:W-:Y:S04]  /*0910*/  @!P3 STS [R16+UR4+0x10], R21 ;  /* 0x000010151000b988 */ /* 0x0003e80008000804 */
[----:B------:R-:W-:Y:S04]  /*0920*/  @!P3 STS [R16+UR4+0x20], R25 ;  /* 0x000020191000b988 */ /* 0x000fe80008000804 */
[----:B------:R2:W-:Y:S01]  /*0930*/  @!P3 STS [R16+UR4+0x30], R19 ;  /* 0x000030131000b988 */ /* 0x0005e20008000804 */
[----:B-1----:R-:W-:Y:S01]  /*0940*/  SHF.R.U32.HI R21, RZ, 0x3, R3 ;  /* 0x00000003ff157819 */ /* 0x002fe20000011603 */
[----:B------:R-:W-:Y:S03]  /*0950*/  BAR.SYNC.DEFER_BLOCKING 0x0 ;  /* 0x0000000000007b1d */ /* 0x000fe60000010000 */
[----:B------:R-:W-:-:S05]  /*0960*/  SGXT.U32 R21, R21, 0x2 ;  /* 0x000000021515781a */ /* 0x000fca0000000000 */
[----:B--2---:R-:W1:Y:S01]  /*0970*/  LDC.64 R18, c[0x0][0x220] ;  /* 0x00008800ff127b82 */ /* 0x004e620000000a00 */
[----:B------:R-:W2:Y:S04]  /*0980*/  @!P2 LDS R2, [R9+UR4] ;  /* 0x000000040902a984 */ /* 0x000ea80008000800 */
[----:B--2---:R-:W2:Y:S02]  /*0990*/  SHFL.BFLY PT, R5, R2, 0x2, 0x1f ;  /* 0x0c401f0002057f89 */ /* 0x004ea400000e0000 */
[----:B--2---:R-:W-:Y:S01]  /*09a0*/  FADD R10, R2, R5 ;  /* 0x00000005020a7221 */ /* 0x004fe20000000000 */
[----:B------:R-:W-:-:S04]  /*09b0*/  HFMA2.MMA R2, -RZ, RZ, 1.125, 0 ;  /* 0x3c800000ff027435 */ /* 0x000fc800000001ff */
[----:B------:R-:W2:Y:S02]  /*09c0*/  SHFL.BFLY PT, R5, R10, 0x1, 0x1f ;  /* 0x0c201f000a057f89 */ /* 0x000ea400000e0000 */
[----:B--2---:R-:W-:Y:S02]  /*09d0*/  FADD R14, R10, R5 ;  /* 0x000000050a0e7221 */ /* 0x004fe40000000000 */
[----:B------:R-:W2:Y:S03]  /*09e0*/  LDC.64 R10, c[0x0][0x210] ;  /* 0x00008400ff0a7b82 */ /* 0x000ea60000000a00 */
[----:B------:R-:W-:Y:S05]  /*09f0*/  @P0 STS [R9+UR4], R14 ;  /* 0x0000000e09000988 */ /* 0x000fea0008000804 */
[----:B------:R-:W-:Y:S01]  /*0a00*/  BAR.SYNC.DEFER_BLOCKING 0x0 ;  /* 0x0000000000007b1d */ /* 0x000fe20000010000 */
[----:B------:R-:W-:-:S05]  /*0a10*/  LOP3.LUT P0, RZ, R12, R21, RZ, 0xfc, !PT ;  /* 0x000000150cff7212 */ /* 0x000fca000780fcff */
[----:B------:R-:W-:Y:S04]  /*0a20*/  LDS R4, [R15+UR4] ;  /* 0x000000040f047984 */ /* 0x000fe80008000800 */
[----:B------:R-:W-:Y:S04]  /*0a30*/  LDS R5, [R15+UR4+0x10] ;  /* 0x000010040f057984 */ /* 0x000fe80008000800 */
[----:B------:R-:W-:Y:S04]  /*0a40*/  LDS R6, [R15+UR4+0x20] ;  /* 0x000020040f067984 */ /* 0x000fe80008000800 */
[----:B------:R3:W4:Y:S01]  /*0a50*/  LDS R7, [R15+UR4+0x30] ;  /* 0x000030040f077984 */ /* 0x0007220008000800 */
[----:B------:R-:W-:Y:S01]  /*0a60*/  BAR.SYNC.DEFER_BLOCKING 0x0 ;  /* 0x0000000000007b1d */ /* 0x000fe20000010000 */
[----:B---3--:R-:W-:-:S04]  /*0a70*/  LOP3.LUT R15, R0, 0x7, R3, 0xf8, !PT ;  /* 0x00000007000f7812 */ /* 0x008fc800078ef803 */
[C---:B------:R-:W-:Y:S01]  /*0a80*/  ISETP.LT.AND P0, PT, R15.reuse, 0x200, !P0 ;  /* 0x000002000f00780c */ /* 0x040fe20004701270 */
[----:B----4-:R1:W-:Y:S02]  /*0a90*/  STS.128 [R17], R4 ;  /* 0x0000000411007388 */ /* 0x0103e40000000c00 */
[----:B------:R-:W-:Y:S01]  /*0aa0*/  BAR.SYNC.DEFER_BLOCKING 0x0 ;  /* 0x0000000000007b1d */ /* 0x000fe20000010000 */
[----:B-1----:R-:W-:-:S05]  /*0ab0*/  IMAD.WIDE R4, R15, 0x4, R18 ;  /* 0x000000040f047825 */ /* 0x002fca00078e0212 */
[----:B------:R-:W1:Y:S02]  /*0ac0*/  LDS R13, [R13] ;  /* 0x000000000d0d7984 */ /* 0x000e640000000800 */
[----:B-1----:R-:W-:Y:S01]  /*0ad0*/  FFMA R9, R13, R2, 9.9999997473787516356e-06 ;  /* 0x3727c5ac0d097423 */ /* 0x002fe20000000002 */
[----:B--2---:R-:W-:-:S05]  /*0ae0*/  IMAD.WIDE R2, R15, 0x4, R10 ;  /* 0x000000040f027825 */ /* 0x004fca00078e020a */
[----:B------:R-:W1:Y:S01]  /*0af0*/  MUFU.RSQ R9, R9 ;  /* 0x0000000900097308 */ /* 0x000e620000001400 */
[----:B------:R-:W-:Y:S06]  /*0b00*/  BAR.SYNC.DEFER_BLOCKING 0x0 ;  /* 0x0000000000007b1d */ /* 0x000fec0000010000 */
[----:B-1----:R1:W-:Y:S01]  /*0b10*/  @P0 STG.E desc[UR6][R2.64], R9 ;  /* 0x0000000902000986 */ /* 0x0023e2000c101906 */
[----:B------:R-:W-:Y:S05]  /*0b20*/  @!P0 EXIT ;  /* 0x000000000000894d */ /* 0x000fea0003800000 */
[----:B-1----:R-:W-:-:S05]  /*0b30*/  FMUL R3, R8, 0.015625 ;  /* 0x3c80000008037820 */ /* 0x002fca0000400000 */
[----:B------:R-:W-:Y:S01]  /*0b40*/  STG.E desc[UR6][R4.64], R3 ;  /* 0x0000000304007986 */ /* 0x000fe2000c101906 */
[----:B------:R-:W-:Y:S05]  /*0b50*/  EXIT ;  /* 0x000000000000794d */ /* 0x000fea0003800000 */
.L_x_0:
[----:B------:R-:W-:-:S00]  /*0b60*/  BRA `(.L_x_0) ;  /* 0xfffffffc00fc7947 */ /* 0x000fc0000383ffff */
[----:B------:R-:W-:-:S00]  /*0b70*/  NOP ;  /* 0x0000000000007918 */ /* 0x000fc00000000000 */
        /* <DEDUP_REMOVED lines=8> */
.L_x_1:


//--------------------- .nv.global.init           --------------------------
	.section	.nv.global.init,"aw",@progbits
.nv.global.init:
	.type		_$_str,@object
	.size		_$_str,(.L_0 - _$_str)
_$_str:
        /*0000*/ 	.byte	0x5f, 0x5f, 0x43, 0x55, 0x44, 0x41, 0x5f, 0x46, 0x54, 0x5a, 0x00
.L_0:


//--------------------- .nv.shared.triton_per_fused__native_batch_norm_legit_28 --------------------------
	.section	.nv.shared.triton_per_fused__native_batch_norm_legit_28,"aw",@nobits
	.sectionflags	@""
	.align	16
	.zero		1024


//--------------------- .nv.constant0.triton_per_fused__native_batch_norm_legit_28 --------------------------
	.section	.nv.constant0.triton_per_fused__native_batch_norm_legit_28,"a",@progbits
	.sectionflags	@""
	.align	4
.nv.constant0.triton_per_fused__native_batch_norm_legit_28:
	.zero		560
